//
// Generated by NVIDIA NVVM Compiler
//
// Compiler Build ID: CL-36424714
// Cuda compilation tools, release 13.0, V13.0.88
// Based on NVVM 20.0.0
//

.version 9.0
.target sm_100
.address_size 64

	// .globl	_Z6kernelPfS_S_
.const .align 4 .b8 constData[1968];

.visible .entry _Z6kernelPfS_S_(
	.param .u64 .ptr .align 1 _Z6kernelPfS_S__param_0,
	.param .u64 .ptr .align 1 _Z6kernelPfS_S__param_1,
	.param .u64 .ptr .align 1 _Z6kernelPfS_S__param_2
)
{
	.reg .b32 	%r<2>;
	.reg .b32 	%f<4>;
	.reg .b64 	%rd<11>;

	ld.param.u64 	%rd1, [_Z6kernelPfS_S__param_0];
	ld.param.u64 	%rd2, [_Z6kernelPfS_S__param_1];
	ld.param.u64 	%rd3, [_Z6kernelPfS_S__param_2];
	cvta.to.global.u64 	%rd4, %rd3;
	cvta.to.global.u64 	%rd5, %rd2;
	cvta.to.global.u64 	%rd6, %rd1;
	mov.u32 	%r1, %tid.x;
	mul.wide.u32 	%rd7, %r1, 4;
	add.s64 	%rd8, %rd6, %rd7;
	ld.global.f32 	%f1, [%rd8];
	add.s64 	%rd9, %rd5, %rd7;
	ld.global.f32 	%f2, [%rd9];
	add.f32 	%f3, %f1, %f2;
	add.s64 	%rd10, %rd4, %rd7;
	st.global.f32 	[%rd10], %f3;
	ret;

}


// ===== COMPILED SASS (sm_100) =====

	.target	sm_100

	.elftype	@"ET_EXEC"


//--------------------- .note.nv.tkinfo           --------------------------
	.section	.note.nv.tkinfo,"",@"SHT_NOTE"
	.sectionflags	@"SHF_NOTE_NV_TKINFO"
	.tkinfo
        /*0018*/ 	.word	0x00000002
        /*0030*/ 	.string	""
        /*0030*/ 	.string	"ptxas"
        /*0030*/ 	.string	"Cuda compilation tools, release 13.0, V13.0.88"
        /*0030*/ 	.string	"Build cuda_13.0.r13.0/compiler.36424714_0"
        /*0030*/ 	.string	"-arch sm_100 -m 64 "



//--------------------- .note.nv.cuinfo           --------------------------
	.section	.note.nv.cuinfo,"",@"SHT_NOTE"
	.sectionflags	@"SHF_NOTE_NV_CUINFO"
        /*0018*/ 	.short	0x0002
        /*001a*/ 	.short	0x0064
        /*001c*/ 	.short	0x0082
	.zero		2


//--------------------- .nv.info                  --------------------------
	.section	.nv.info,"",@"SHT_CUDA_INFO"
	.align	4


	//----- nvinfo : EIATTR_REGCOUNT
	.align		4
        /*0000*/ 	.byte	0x04, 0x2f
        /*0002*/ 	.short	(.L_2 - .L_1)
	.align		4
.L_1:
        /*0004*/ 	.word	index@(_Z6kernelPfS_S_)
        /*0008*/ 	.word	0x0000000c


	//----- nvinfo : EIATTR_FRAME_SIZE
	.align		4
.L_2:
        /*000c*/ 	.byte	0x04, 0x11
        /*000e*/ 	.short	(.L_4 - .L_3)
	.align		4
.L_3:
        /*0010*/ 	.word	index@(_Z6kernelPfS_S_)
        /*0014*/ 	.word	0x00000000


	//----- nvinfo : EIATTR_MIN_STACK_SIZE
	.align		4
.L_4:
        /*0018*/ 	.byte	0x04, 0x12
        /*001a*/ 	.short	(.L_6 - .L_5)
	.align		4
.L_5:
        /*001c*/ 	.word	index@(_Z6kernelPfS_S_)
        /*0020*/ 	.word	0x00000000
.L_6:


//--------------------- .nv.compat                --------------------------
	.section	.nv.compat,"",@"SHT_CUDA_COMPAT_INFO"
	.align	4
        /*0000*/ 	.byte	0x02, 0x09, 0x00, 0x00, 0x02, 0x02, 0x01, 0x00, 0x02, 0x05, 0x05, 0x00, 0x03, 0x07, 0x01, 0x01
        /*0010*/ 	.byte	0x02, 0x03, 0x00, 0x00, 0x02, 0x06, 0x01, 0x00, 0x04, 0x0b, 0x08, 0x00, 0x09, 0x00, 0x00, 0x00
        /*0020*/ 	.byte	0x00, 0x00, 0x00, 0x00


//--------------------- .nv.info._Z6kernelPfS_S_  --------------------------
	.section	.nv.info._Z6kernelPfS_S_,"",@"SHT_CUDA_INFO"
	.sectionflags	@""
	.align	4


	//----- nvinfo : EIATTR_CUDA_API_VERSION
	.align		4
        /*0000*/ 	.byte	0x04, 0x37
        /*0002*/ 	.short	(.L_8 - .L_7)
.L_7:
        /*0004*/ 	.word	0x00000082


	//----- nvinfo : EIATTR_KPARAM_INFO
	.align		4
.L_8:
        /*0008*/ 	.byte	0x04, 0x17
        /*000a*/ 	.short	(.L_10 - .L_9)
.L_9:
        /*000c*/ 	.word	0x00000000
        /*0010*/ 	.short	0x0002
        /*0012*/ 	.short	0x0010
        /*0014*/ 	.byte	0x00, 0xf5, 0x21, 0x00


	//----- nvinfo : EIATTR_KPARAM_INFO
	.align		4
.L_10:
        /*0018*/ 	.byte	0x04, 0x17
        /*001a*/ 	.short	(.L_12 - .L_11)
.L_11:
        /*001c*/ 	.word	0x00000000
        /*0020*/ 	.short	0x0001
        /*0022*/ 	.short	0x0008
        /*0024*/ 	.byte	0x00, 0xf5, 0x21, 0x00


	//----- nvinfo : EIATTR_KPARAM_INFO
	.align		4
.L_12:
        /*0028*/ 	.byte	0x04, 0x17
        /*002a*/ 	.short	(.L_14 - .L_13)
.L_13:
        /*002c*/ 	.word	0x00000000
        /*0030*/ 	.short	0x0000
        /*0032*/ 	.short	0x0000
        /*0034*/ 	.byte	0x00, 0xf5, 0x21, 0x00


	//----- nvinfo : EIATTR_SPARSE_MMA_MASK
	.align		4
.L_14:
        /*0038*/ 	.byte	0x03, 0x50
        /*003a*/ 	.short	0x0000


	//----- nvinfo : EIATTR_MAXREG_COUNT
	.align		4
        /*003c*/ 	.byte	0x03, 0x1b
        /*003e*/ 	.short	0x00ff


	//----- nvinfo : EIATTR_MERCURY_ISA_VERSION
	.align		4
        /*0040*/ 	.byte	0x03, 0x5f
        /*0042*/ 	.short	0x0101


	//----- nvinfo : EIATTR_VRC_CTA_INIT_COUNT
	.align		4
        /*0044*/ 	.byte	0x02, 0x4a
	.zero		1
	.zero		1


	//----- nvinfo : EIATTR_EXIT_INSTR_OFFSETS
	.align		4
        /*0048*/ 	.byte	0x04, 0x1c
        /*004a*/ 	.short	(.L_16 - .L_15)


	//   ....[0]....
.L_15:
        /*004c*/ 	.word	0x000000d0


	//----- nvinfo : EIATTR_CBANK_PARAM_SIZE
	.align		4
.L_16:
        /*0050*/ 	.byte	0x03, 0x19
        /*0052*/ 	.short	0x0018


	//----- nvinfo : EIATTR_PARAM_CBANK
	.align		4
        /*0054*/ 	.byte	0x04, 0x0a
        /*0056*/ 	.short	(.L_18 - .L_17)
	.align		4
.L_17:
        /*0058*/ 	.word	index@(.nv.constant0._Z6kernelPfS_S_)
        /*005c*/ 	.short	0x0380
        /*005e*/ 	.short	0x0018


	//----- nvinfo : EIATTR_SW_WAR
	.align		4
.L_18:
        /*0060*/ 	.byte	0x04, 0x36
        /*0062*/ 	.short	(.L_20 - .L_19)
.L_19:
        /*0064*/ 	.word	0x00000008
.L_20:


//--------------------- .nv.callgraph             --------------------------
	.section	.nv.callgraph,"",@"SHT_CUDA_CALLGRAPH"
	.align	4
	.sectionentsize	8
	.align		4
        /*0000*/ 	.word	0x00000000
	.align		4
        /*0004*/ 	.word	0xffffffff
	.align		4
        /*0008*/ 	.word	0x00000000
	.align		4
        /*000c*/ 	.word	0xfffffffe
	.align		4
        /*0010*/ 	.word	0x00000000
	.align		4
        /*0014*/ 	.word	0xfffffffd
	.align		4
        /*0018*/ 	.word	0x00000000
	.align		4
        /*001c*/ 	.word	0xfffffffc


//--------------------- .nv.constant3             --------------------------
	.section	.nv.constant3,"a",@progbits
	.align	4
.nv.constant3:
	.type		constData,@object
	.size		constData,(.L_0 - constData)
constData:
	.zero		1968
.L_0:


//--------------------- .text._Z6kernelPfS_S_     --------------------------
	.section	.text._Z6kernelPfS_S_,"ax",@progbits
	.align	128
        .global         _Z6kernelPfS_S_
        .type           _Z6kernelPfS_S_,@function
        .size           _Z6kernelPfS_S_,(.L_x_1 - _Z6kernelPfS_S_)
        .other          _Z6kernelPfS_S_,@"STO_CUDA_ENTRY STV_DEFAULT"
_Z6kernelPfS_S_:
.text._Z6kernelPfS_S_:
[----:B------:R-:W-:Y:S01]  /*0000*/  LDC R1, c[0x0][0x37c] ;  /* 0x0000df00ff017b82 */ /* 0x000fe20000000800 */
[----:B------:R-:W0:Y:S07]  /*0010*/  S2R R9, SR_TID.X ;  /* 0x0000000000097919 */ /* 0x000e2e0000002100 */
[----:B------:R-:W0:Y:S01]  /*0020*/  LDC.64 R2, c[0x0][0x380] ;  /* 0x0000e000ff027b82 */ /* 0x000e220000000a00 */
[----:B------:R-:W1:Y:S07]  /*0030*/  LDCU.64 UR4, c[0x0][0x358] ;  /* 0x00006b00ff0477ac */ /* 0x000e6e0008000a00 */
[----:B------:R-:W2:Y:S08]  /*0040*/  LDC.64 R4, c[0x0][0x388] ;  /* 0x0000e200ff047b82 */ /* 0x000eb00000000a00 */
[----:B------:R-:W3:Y:S01]  /*0050*/  LDC.64 R6, c[0x0][0x390] ;  /* 0x0000e400ff067b82 */ /* 0x000ee20000000a00 */
[----:B0-----:R-:W-:-:S04]  /*0060*/  IMAD.WIDE.U32 R2, R9, 0x4, R2 ;  /* 0x0000000409027825 */ /* 0x001fc800078e0002 */
[C---:B--2---:R-:W-:Y:S02]  /*0070*/  IMAD.WIDE.U32 R4, R9.reuse, 0x4, R4 ;  /* 0x0000000409047825 */ /* 0x044fe400078e0004 */
[----:B-1----:R-:W2:Y:S04]  /*0080*/  LDG.E R2, desc[UR4][R2.64] ;  /* 0x0000000402027981 */ /* 0x002ea8000c1e1900 */
[----:B------:R-:W2:Y:S01]  /*0090*/  LDG.E R5, desc[UR4][R4.64] ;  /* 0x0000000404057981 */ /* 0x000ea2000c1e1900 */
[----:B---3--:R-:W-:-:S04]  /*00a0*/  IMAD.WIDE.U32 R6, R9, 0x4, R6 ;  /* 0x0000000409067825 */ /* 0x008fc800078e0006 */
[----:B--2---:R-:W-:-:S05]  /*00b0*/  FADD R9, R2, R5 ;  /* 0x0000000502097221 */ /* 0x004fca0000000000 */
[----:B------:R-:W-:Y:S01]  /*00c0*/  STG.E desc[UR4][R6.64], R9 ;  /* 0x0000000906007986 */ /* 0x000fe2000c101904 */
[----:B------:R-:W-:Y:S05]  /*00d0*/  EXIT ;  /* 0x000000000000794d */ /* 0x000fea0003800000 */
.L_x_0:
[----:B------:R-:W-:-:S00]  /*00e0*/  BRA `(.L_x_0) ;  /* 0xfffffffc00fc7947 */ /* 0x000fc0000383ffff */
[----:B------:R-:W-:-:S00]  /*00f0*/  NOP ;  /* 0x0000000000007918 */ /* 0x000fc00000000000 */
        /* <DEDUP_REMOVED lines=8> */
.L_x_1:


//--------------------- .nv.shared.reserved.0     --------------------------
	.section	.nv.shared.reserved.0,"aw",@nobits
	.weak		__nv_reservedSMEM_offset_0_alias
	.size		__nv_reservedSMEM_offset_0_alias, 0, 64
	.other		__nv_reservedSMEM_offset_0_alias,@"STO_CUDA_RESERVED_SHARED STV_DEFAULT"
__nv_reservedSMEM_offset_0_alias:
	.zero		0
	.zero		64


//--------------------- .nv.constant0._Z6kernelPfS_S_ --------------------------
	.section	.nv.constant0._Z6kernelPfS_S_,"a",@progbits
	.sectionflags	@""
	.align	4
.nv.constant0._Z6kernelPfS_S_:
	.zero		920


//--------------------- SYMBOLS --------------------------

	.type		.nv.reservedSmem.offset0,@object
	.size		.nv.reservedSmem.offset0,0x4
